	.headerflags	@"EF_CUDA_TEXMODE_UNIFIED EF_CUDA_64BIT_ADDRESS EF_CUDA_ACCELERATORS EF_CUDA_SM90 EF_CUDA_VIRTUAL_SM(EF_CUDA_SM90)"
	.elftype	@"ET_EXEC"


//--------------------- .nv.info                  --------------------------
	.section	.nv.info,"",@"SHT_CUDA_INFO"
	.align	4


	//----- nvinfo : EIATTR_REGCOUNT
	.align		4
        /*0000*/ 	.byte	0x04, 0x2f
        /*0002*/ 	.short	(.L_3 - .L_2)
	.align		4
.L_2:
        /*0004*/ 	.word	index@(triton_poi_fused_cat_21)
        /*0008*/ 	.word	0x00000015


	//----- nvinfo : EIATTR_MIN_STACK_SIZE
	.align		4
.L_3:
        /*000c*/ 	.byte	0x04, 0x12
        /*000e*/ 	.short	(.L_5 - .L_4)
	.align		4
.L_4:
        /*0010*/ 	.word	index@(triton_poi_fused_cat_21)
        /*0014*/ 	.word	0x00000000


	//----- nvinfo : EIATTR_FRAME_SIZE
	.align		4
.L_5:
        /*0018*/ 	.byte	0x04, 0x11
        /*001a*/ 	.short	(.L_7 - .L_6)
	.align		4
.L_6:
        /*001c*/ 	.word	index@(triton_poi_fused_cat_21)
        /*0020*/ 	.word	0x00000000


	//----- nvinfo : EIATTR_MIN_STACK_SIZE
	.align		4
.L_7:
        /*0024*/ 	.byte	0x04, 0x12
        /*0026*/ 	.short	(.L_9 - .L_8)
	.align		4
.L_8:
        /*0028*/ 	.word	index@(triton_poi_fused_cat_21)
        /*002c*/ 	.word	0x00000000
.L_9:


//--------------------- .nv.info.triton_poi_fused_cat_21 --------------------------
	.section	.nv.info.triton_poi_fused_cat_21,"",@"SHT_CUDA_INFO"
	.sectionflags	@""
	.align	4


	//----- nvinfo : EIATTR_CUDA_API_VERSION
	.align		4
        /*0000*/ 	.byte	0x04, 0x37
        /*0002*/ 	.short	(.L_11 - .L_10)
.L_10:
        /*0004*/ 	.word	0x0000007c


	//----- nvinfo : EIATTR_KPARAM_INFO
	.align		4
.L_11:
        /*0008*/ 	.byte	0x04, 0x17
        /*000a*/ 	.short	(.L_13 - .L_12)
.L_12:
        /*000c*/ 	.word	0x00000000
        /*0010*/ 	.short	0x0007
        /*0012*/ 	.short	0x0038
        /*0014*/ 	.byte	0x00, 0xf0, 0x11, 0x00


	//----- nvinfo : EIATTR_KPARAM_INFO
	.align		4
.L_13:
        /*0018*/ 	.byte	0x04, 0x17
        /*001a*/ 	.short	(.L_15 - .L_14)
.L_14:
        /*001c*/ 	.word	0x00000000
        /*0020*/ 	.short	0x0006
        /*0022*/ 	.short	0x0030
        /*0024*/ 	.byte	0x00, 0xf4, 0x21, 0x00


	//----- nvinfo : EIATTR_KPARAM_INFO
	.align		4
.L_15:
        /*0028*/ 	.byte	0x04, 0x17
        /*002a*/ 	.short	(.L_17 - .L_16)
.L_16:
        /*002c*/ 	.word	0x00000000
        /*0030*/ 	.short	0x0005
        /*0032*/ 	.short	0x0028
        /*0034*/ 	.byte	0x00, 0xf4, 0x21, 0x00


	//----- nvinfo : EIATTR_KPARAM_INFO
	.align		4
.L_17:
        /*0038*/ 	.byte	0x04, 0x17
        /*003a*/ 	.short	(.L_19 - .L_18)
.L_18:
        /*003c*/ 	.word	0x00000000
        /*0040*/ 	.short	0x0004
        /*0042*/ 	.short	0x0020
        /*0044*/ 	.byte	0x00, 0xf4, 0x21, 0x00


	//----- nvinfo : EIATTR_KPARAM_INFO
	.align		4
.L_19:
        /*0048*/ 	.byte	0x04, 0x17
        /*004a*/ 	.short	(.L_21 - .L_20)
.L_20:
        /*004c*/ 	.word	0x00000000
        /*0050*/ 	.short	0x0003
        /*0052*/ 	.short	0x0018
        /*0054*/ 	.byte	0x00, 0xf4, 0x21, 0x00


	//----- nvinfo : EIATTR_KPARAM_INFO
	.align		4
.L_21:
        /*0058*/ 	.byte	0x04, 0x17
        /*005a*/ 	.short	(.L_23 - .L_22)
.L_22:
        /*005c*/ 	.word	0x00000000
        /*0060*/ 	.short	0x0002
        /*0062*/ 	.short	0x0010
        /*0064*/ 	.byte	0x00, 0xf4, 0x21, 0x00


	//----- nvinfo : EIATTR_KPARAM_INFO
	.align		4
.L_23:
        /*0068*/ 	.byte	0x04, 0x17
        /*006a*/ 	.short	(.L_25 - .L_24)
.L_24:
        /*006c*/ 	.word	0x00000000
        /*0070*/ 	.short	0x0001
        /*0072*/ 	.short	0x0008
        /*0074*/ 	.byte	0x00, 0xf4, 0x21, 0x00


	//----- nvinfo : EIATTR_KPARAM_INFO
	.align		4
.L_25:
        /*0078*/ 	.byte	0x04, 0x17
        /*007a*/ 	.short	(.L_27 - .L_26)
.L_26:
        /*007c*/ 	.word	0x00000000
        /*0080*/ 	.short	0x0000
        /*0082*/ 	.short	0x0000
        /*0084*/ 	.byte	0x00, 0xf4, 0x21, 0x00


	//----- nvinfo : EIATTR_SPARSE_MMA_MASK
	.align		4
.L_27:
        /*0088*/ 	.byte	0x03, 0x50
        /*008a*/ 	.short	0x0000


	//----- nvinfo : EIATTR_MAXREG_COUNT
	.align		4
        /*008c*/ 	.byte	0x03, 0x1b
        /*008e*/ 	.short	0x00ff


	//----- nvinfo : EIATTR_EXIT_INSTR_OFFSETS
	.align		4
        /*0090*/ 	.byte	0x04, 0x1c
        /*0092*/ 	.short	(.L_29 - .L_28)


	//   ....[0]....
.L_28:
        /*0094*/ 	.word	0x00000430


	//   ....[1]....
        /*0098*/ 	.word	0x00000450


	//----- nvinfo : EIATTR_REQNTID
	.align		4
.L_29:
        /*009c*/ 	.byte	0x04, 0x10
        /*009e*/ 	.short	(.L_31 - .L_30)
.L_30:
        /*00a0*/ 	.word	0x00000080
        /*00a4*/ 	.word	0x00000001
        /*00a8*/ 	.word	0x00000001


	//----- nvinfo : EIATTR_CBANK_PARAM_SIZE
	.align		4
.L_31:
        /*00ac*/ 	.byte	0x03, 0x19
        /*00ae*/ 	.short	0x003c


	//----- nvinfo : EIATTR_PARAM_CBANK
	.align		4
        /*00b0*/ 	.byte	0x04, 0x0a
        /*00b2*/ 	.short	(.L_33 - .L_32)
	.align		4
.L_32:
        /*00b4*/ 	.word	index@(.nv.constant0.triton_poi_fused_cat_21)
        /*00b8*/ 	.short	0x0210
        /*00ba*/ 	.short	0x003c


	//----- nvinfo : EIATTR_SW_WAR
	.align		4
.L_33:
        /*00bc*/ 	.byte	0x04, 0x36
        /*00be*/ 	.short	(.L_35 - .L_34)
.L_34:
        /*00c0*/ 	.word	0x00000008
.L_35:


//--------------------- .nv.callgraph             --------------------------
	.section	.nv.callgraph,"",@"SHT_CUDA_CALLGRAPH"
	.align	4
	.sectionentsize	8
	.align		4
        /*0000*/ 	.word	0x00000000
	.align		4
        /*0004*/ 	.word	0xffffffff
	.align		4
        /*0008*/ 	.word	0x00000000
	.align		4
        /*000c*/ 	.word	0xfffffffe
	.align		4
        /*0010*/ 	.word	0x00000000
	.align		4
        /*0014*/ 	.word	0xfffffffd
	.align		4
        /*0018*/ 	.word	0x00000000
	.align		4
        /*001c*/ 	.word	0xfffffffc


//--------------------- .nv.constant4             --------------------------
	.section	.nv.constant4,"a",@progbits
	.align	8
	.align		8
.nv.constant4:
        /*0000*/ 	.dword	_$_str
	.align		8
        /*0008*/ 	.dword	_$_str_$_2


//--------------------- .text.triton_poi_fused_cat_21 --------------------------
	.section	.text.triton_poi_fused_cat_21,"ax",@progbits
	.align	128
        .global         triton_poi_fused_cat_21
        .type           triton_poi_fused_cat_21,@function
        .size           triton_poi_fused_cat_21,(.L_x_1 - triton_poi_fused_cat_21)
        .other          triton_poi_fused_cat_21,@"STO_CUDA_ENTRY STV_DEFAULT"
triton_poi_fused_cat_21:
.text.triton_poi_fused_cat_21:
[----:B------:R-:W0:Y:S01]  /*0000*/  LDC R1, c[0x0][0x28] ;  /* 0x00000a00ff017b82 */ /* 0x000e220000000800 */
[----:B------:R-:W1:Y:S07]  /*0010*/  S2R R0, SR_TID.X ;  /* 0x0000000000007919 */ /* 0x000e6e0000002100 */
[----:B------:R-:W2:Y:S01]  /*0020*/  LDC.64 R10, c[0x0][0x220] ;  /* 0x00008800ff0a7b82 */ /* 0x000ea20000000a00 */
[----:B------:R-:W-:Y:S01]  /*0030*/  ULDC.64 UR4, c[0x0][0x208] ;  /* 0x0000820000047ab9 */ /* 0x000fe20000000a00 */
[----:B------:R-:W3:Y:S06]  /*0040*/  S2R R3, SR_CTAID.X ;  /* 0x0000000000037919 */ /* 0x000eec0000002500 */
[----:B------:R-:W4:Y:S08]  /*0050*/  LDC.64 R12, c[0x0][0x210] ;  /* 0x00008400ff0c7b82 */ /* 0x000f300000000a00 */
[----:B------:R-:W5:Y:S08]  /*0060*/  LDC.64 R14, c[0x0][0x218] ;  /* 0x00008600ff0e7b82 */ /* 0x000f700000000a00 */
[----:B------:R-:W4:Y:S08]  /*0070*/  LDC.64 R6, c[0x0][0x228] ;  /* 0x00008a00ff067b82 */ /* 0x000f300000000a00 */
[----:B------:R-:W4:Y:S01]  /*0080*/  LDC.64 R4, c[0x0][0x230] ;  /* 0x00008c00ff047b82 */ /* 0x000f220000000a00 */
[----:B-1----:R-:W-:Y:S01]  /*0090*/  LOP3.LUT R0, R0, 0x7f, RZ, 0xc0, !PT ;  /* 0x0000007f00007812 */ /* 0x002fe200078ec0ff */
[----:B------:R-:W-:Y:S01]  /*00a0*/  IMAD.MOV.U32 R8, RZ, RZ, RZ ;  /* 0x000000ffff087224 */ /* 0x000fe200078e00ff */
[----:B------:R-:W-:-:S03]  /*00b0*/  ULDC.64 UR6, c[0x0][0x238] ;  /* 0x00008e0000067ab9 */ /* 0x000fc60000000a00 */
[----:B---3--:R-:W-:-:S04]  /*00c0*/  IMAD R0, R3, 0x80, R0 ;  /* 0x0000008003007824 */ /* 0x008fc800078e0200 */
[----:B------:R-:W-:-:S05]  /*00d0*/  IMAD.HI R2, R0, 0x4ec4ec4f, RZ ;  /* 0x4ec4ec4f00027827 */ /* 0x000fca00078e02ff */
[----:B------:R-:W-:-:S04]  /*00e0*/  SHF.R.U32.HI R3, RZ, 0x1f, R2 ;  /* 0x0000001fff037819 */ /* 0x000fc80000011602 */
[----:B------:R-:W-:Y:S01]  /*00f0*/  LEA.HI.SX32 R16, R2, R3, 0x1b ;  /* 0x0000000302107211 */ /* 0x000fe200078fdaff */
[----:B------:R-:W-:-:S04]  /*0100*/  IMAD.MOV.U32 R2, RZ, RZ, RZ ;  /* 0x000000ffff027224 */ /* 0x000fc800078e00ff */
[----:B------:R-:W-:-:S04]  /*0110*/  IMAD R9, R16, -0x68, R0 ;  /* 0xffffff9810097824 */ /* 0x000fc800078e0200 */
[C---:B--2---:R-:W-:Y:S01]  /*0120*/  IMAD.WIDE R10, R9.reuse, 0x4, R10 ;  /* 0x00000004090a7825 */ /* 0x044fe200078e020a */
[----:B------:R-:W-:-:S04]  /*0130*/  ISETP.GE.AND P2, PT, R9, 0x18, PT ;  /* 0x000000180900780c */ /* 0x000fc80003f46270 */
[----:B------:R-:W-:-:S13]  /*0140*/  ISETP.LT.AND P3, PT, R0, 0x1a00, !P2 ;  /* 0x00001a000000780c */ /* 0x000fda0005761270 */
[----:B------:R1:W2:Y:S01]  /*0150*/  @P3 LDG.E.EL R2, desc[UR4][R10.64] ;  /* 0x000000040a023981 */ /* 0x0002a2000c2e1900 */
[----:B------:R-:W-:Y:S02]  /*0160*/  IMAD R3, R16, 0x18, R9 ;  /* 0x0000001810037824 */ /* 0x000fe400078e0209 */
[----:B-----5:R-:W-:-:S04]  /*0170*/  IMAD.WIDE R14, R9, 0x4, R14 ;  /* 0x00000004090e7825 */ /* 0x020fc800078e020e */
[----:B----4-:R-:W-:-:S04]  /*0180*/  IMAD.WIDE R12, R3, 0x4, R12 ;  /* 0x00000004030c7825 */ /* 0x010fc800078e020c */
[----:B------:R-:W-:Y:S01]  /*0190*/  IMAD.MOV.U32 R3, RZ, RZ, RZ ;  /* 0x000000ffff037224 */ /* 0x000fe200078e00ff */
[----:B------:R3:W4:Y:S01]  /*01a0*/  @P3 LDG.E.EL R8, desc[UR4][R12.64] ;  /* 0x000000040c083981 */ /* 0x000722000c2e1900 */
[----:B------:R-:W-:-:S04]  /*01b0*/  IMAD R16, R16, 0x50, RZ ;  /* 0x0000005010107824 */ /* 0x000fc800078e02ff */
[----:B------:R-:W5:Y:S01]  /*01c0*/  @P3 LDG.E.EL R3, desc[UR4][R14.64] ;  /* 0x000000040e033981 */ /* 0x000f62000c2e1900 */
[----:B-1----:R-:W-:Y:S01]  /*01d0*/  CS2R R10, SRZ ;  /* 0x00000000000a7805 */ /* 0x002fe2000001ff00 */
[----:B0-----:R-:W-:Y:S01]  /*01e0*/  IMAD.WIDE R6, R9, 0x4, R6 ;  /* 0x0000000409067825 */ /* 0x001fe200078e0206 */
[----:B------:R-:W-:-:S03]  /*01f0*/  ISETP.GE.AND P0, PT, R0, 0x1a00, PT ;  /* 0x00001a000000780c */ /* 0x000fc60003f06270 */
[----:B------:R-:W-:Y:S01]  /*0200*/  IMAD.WIDE R4, R9, 0x4, R4 ;  /* 0x0000000409047825 */ /* 0x000fe200078e0204 */
[----:B------:R-:W-:Y:S01]  /*0210*/  SHF.R.S32.HI R18, RZ, 0x1f, R16 ;  /* 0x0000001fff127819 */ /* 0x000fe20000011410 */
[----:B------:R-:W4:Y:S01]  /*0220*/  @P3 LDG.E.EL R11, desc[UR4][R6.64] ;  /* 0x00000004060b3981 */ /* 0x000f22000c2e1900 */
[----:B------:R-:W-:-:S03]  /*0230*/  IADD3 R16, P4, R9, R16, RZ ;  /* 0x0000001009107210 */ /* 0x000fc60007f9e0ff */
[----:B------:R0:W4:Y:S01]  /*0240*/  @P3 LDG.E.EL R10, desc[UR4][R4.64] ;  /* 0x00000004040a3981 */ /* 0x000122000c2e1900 */
[C---:B------:R-:W-:Y:S02]  /*0250*/  ISETP.GT.AND P1, PT, R9.reuse, 0x17, !P0 ;  /* 0x000000170900780c */ /* 0x040fe40004724270 */
[----:B------:R-:W-:Y:S02]  /*0260*/  LEA.HI.X.SX32 R9, R9, R18, 0x1, P4 ;  /* 0x0000001209097211 */ /* 0x000fe400020f0eff */
[----:B---3--:R-:W-:-:S04]  /*0270*/  LEA R12, P4, R16, UR6, 0x2 ;  /* 0x00000006100c7c11 */ /* 0x008fc8000f8810ff */
[----:B------:R-:W-:Y:S01]  /*0280*/  LEA.HI.X R13, R16, UR7, R9, 0x2, P4 ;  /* 0x00000007100d7c11 */ /* 0x000fe2000a0f1409 */
[----:B------:R-:W-:-:S06]  /*0290*/  IMAD.MOV.U32 R9, RZ, RZ, RZ ;  /* 0x000000ffff097224 */ /* 0x000fcc00078e00ff */
[----:B------:R-:W3:Y:S01]  /*02a0*/  @P1 LDG.E.EL R9, desc[UR4][R12.64+-0x60] ;  /* 0xffffa0040c091981 */ /* 0x000ee2000c2e1900 */
[----:B0-----:R-:W-:Y:S01]  /*02b0*/  IMAD.MOV.U32 R5, RZ, RZ, 0x3e800000 ;  /* 0x3e800000ff057424 */ /* 0x001fe200078e00ff */
[----:B--2---:R-:W-:-:S05]  /*02c0*/  SEL R2, R2, RZ, P3 ;  /* 0x000000ff02027207 */ /* 0x004fca0001800000 */
[----:B------:R-:W-:-:S04]  /*02d0*/  FADD R2, R2, 9.9999997473787516356e-06 ;  /* 0x3727c5ac02027421 */ /* 0x000fc80000000000 */
[----:B------:R-:W0:Y:S02]  /*02e0*/  MUFU.SQRT R4, R2 ;  /* 0x0000000200047308 */ /* 0x000e240000002000 */
[C---:B0-----:R-:W-:Y:S02]  /*02f0*/  FSETP.GT.AND P4, PT, R4.reuse, 8.50705917302346158658e+37, PT ;  /* 0x7e8000000400780b */ /* 0x041fe40003f84000 */
[----:B------:R-:W-:-:S11]  /*0300*/  FSETP.GEU.AND P5, PT, R4, 1.175494350822287508e-38, PT ;  /* 0x008000000400780b */ /* 0x000fd60003fae000 */
[----:B------:R-:W-:-:S04]  /*0310*/  @P4 FMUL R4, R4, 0.25 ;  /* 0x3e80000004044820 */ /* 0x000fc80000400000 */
[----:B------:R-:W-:-:S06]  /*0320*/  @!P5 FMUL R4, R4, 16777216 ;  /* 0x4b8000000404d820 */ /* 0x000fcc0000400000 */
[----:B------:R-:W0:Y:S01]  /*0330*/  MUFU.RCP R4, R4 ;  /* 0x0000000400047308 */ /* 0x000e220000001000 */
[----:B------:R-:W-:Y:S02]  /*0340*/  FSEL R5, R5, 1, P4 ;  /* 0x3f80000005057808 */ /* 0x000fe40002000000 */
[----:B-----5:R-:W-:Y:S02]  /*0350*/  SEL R7, R3, RZ, P3 ;  /* 0x000000ff03077207 */ /* 0x020fe40001800000 */
[----:B------:R-:W1:Y:S01]  /*0360*/  LDC.64 R2, c[0x0][0x240] ;  /* 0x00009000ff027b82 */ /* 0x000e620000000a00 */
[----:B----4-:R-:W-:Y:S01]  /*0370*/  SEL R8, R8, RZ, P3 ;  /* 0x000000ff08087207 */ /* 0x010fe20001800000 */
[----:B------:R-:W-:Y:S01]  /*0380*/  @!P5 FMUL R5, R5, 16777216 ;  /* 0x4b8000000505d820 */ /* 0x000fe20000400000 */
[----:B------:R-:W-:Y:S02]  /*0390*/  SEL R11, R11, RZ, P3 ;  /* 0x000000ff0b0b7207 */ /* 0x000fe40001800000 */
[----:B------:R-:W-:Y:S01]  /*03a0*/  SEL R10, R10, RZ, P3 ;  /* 0x000000ff0a0a7207 */ /* 0x000fe20001800000 */
[----:B0-----:R-:W-:Y:S01]  /*03b0*/  FMUL R6, R4, R5 ;  /* 0x0000000504067220 */ /* 0x001fe20000400000 */
[----:B------:R-:W-:-:S04]  /*03c0*/  FADD R5, R8, -R7 ;  /* 0x8000000708057221 */ /* 0x000fc80000000000 */
[----:B------:R-:W-:-:S04]  /*03d0*/  FMUL R5, R5, R6 ;  /* 0x0000000605057220 */ /* 0x000fc80000400000 */
[----:B------:R-:W-:-:S05]  /*03e0*/  FFMA R10, R5, R11, R10 ;  /* 0x0000000b050a7223 */ /* 0x000fca000000000a */
[----:B------:R-:W-:Y:S01]  /*03f0*/  FSETP.GEU.AND P3, PT, R10, RZ, PT ;  /* 0x000000ff0a00720b */ /* 0x000fe20003f6e000 */
[----:B-1----:R-:W-:-:S03]  /*0400*/  IMAD.WIDE R2, R0, 0x4, R2 ;  /* 0x0000000400027825 */ /* 0x002fc600078e0202 */
[----:B------:R-:W-:Y:S02]  /*0410*/  FSEL R5, R10, RZ, P3 ;  /* 0x000000ff0a057208 */ /* 0x000fe40001800000 */
[----:B---3--:R-:W-:Y:S01]  /*0420*/  @P2 SEL R5, R9, RZ, P1 ;  /* 0x000000ff09052207 */ /* 0x008fe20000800000 */
[----:B------:R-:W-:Y:S06]  /*0430*/  @P0 EXIT ;  /* 0x000000000000094d */ /* 0x000fec0003800000 */
[----:B------:R-:W-:Y:S01]  /*0440*/  STG.E desc[UR4][R2.64], R5 ;  /* 0x0000000502007986 */ /* 0x000fe2000c101904 */
[----:B------:R-:W-:Y:S05]  /*0450*/  EXIT ;  /* 0x000000000000794d */ /* 0x000fea0003800000 */
.L_x_0:
[----:B------:R-:W-:-:S00]  /*0460*/  BRA `(.L_x_0) ;  /* 0xfffffffc00fc7947 */ /* 0x000fc0000383ffff */
[----:B------:R-:W-:-:S00]  /*0470*/  NOP ;  /* 0x0000000000007918 */ /* 0x000fc00000000000 */
        /* <DEDUP_REMOVED lines=8> */
.L_x_1:


//--------------------- .nv.global.init           --------------------------
	.section	.nv.global.init,"aw",@progbits
.nv.global.init:
	.type		_$_str,@object
	.size		_$_str,(_$_str_$_2 - _$_str)
_$_str:
        /*0000*/ 	.byte	0x5f, 0x5f, 0x43, 0x55, 0x44, 0x41, 0x5f, 0x46, 0x54, 0x5a, 0x00
	.type		_$_str_$_2,@object
	.size		_$_str_$_2,(.L_1 - _$_str_$_2)
_$_str_$_2:
        /*000b*/ 	.byte	0x5f, 0x5f, 0x43, 0x55, 0x44, 0x41, 0x5f, 0x50, 0x52, 0x45, 0x43, 0x5f, 0x53, 0x51, 0x52, 0x54
        /*001b*/ 	.byte	0x00
.L_1:


//--------------------- .nv.constant0.triton_poi_fused_cat_21 --------------------------
	.section	.nv.constant0.triton_poi_fused_cat_21,"a",@progbits
	.sectionflags	@""
	.align	4
.nv.constant0.triton_poi_fused_cat_21:
	.zero		588
